//
// Generated by NVIDIA NVVM Compiler
//
// Compiler Build ID: CL-36424714
// Cuda compilation tools, release 13.0, V13.0.88
// Based on NVVM 20.0.0
//

.version 9.0
.target sm_100
.address_size 64

	// .globl	_Z9matrixMulPfS_S_i

.visible .entry _Z9matrixMulPfS_S_i(
	.param .u64 .ptr .align 1 _Z9matrixMulPfS_S_i_param_0,
	.param .u64 .ptr .align 1 _Z9matrixMulPfS_S_i_param_1,
	.param .u64 .ptr .align 1 _Z9matrixMulPfS_S_i_param_2,
	.param .u32 _Z9matrixMulPfS_S_i_param_3
)
{
	.reg .pred 	%p<12>;
	.reg .b32 	%r<41>;
	.reg .b32 	%f<55>;
	.reg .b64 	%rd<66>;

	ld.param.u64 	%rd15, [_Z9matrixMulPfS_S_i_param_0];
	ld.param.u64 	%rd16, [_Z9matrixMulPfS_S_i_param_1];
	ld.param.u64 	%rd14, [_Z9matrixMulPfS_S_i_param_2];
	ld.param.u32 	%r17, [_Z9matrixMulPfS_S_i_param_3];
	cvta.to.global.u64 	%rd1, %rd16;
	cvta.to.global.u64 	%rd2, %rd15;
	mov.u32 	%r18, %ctaid.y;
	mov.u32 	%r19, %ntid.y;
	mov.u32 	%r20, %tid.y;
	mad.lo.s32 	%r1, %r18, %r19, %r20;
	mov.u32 	%r21, %ctaid.x;
	mov.u32 	%r22, %ntid.x;
	mov.u32 	%r23, %tid.x;
	mad.lo.s32 	%r2, %r21, %r22, %r23;
	max.s32 	%r24, %r1, %r2;
	setp.ge.s32 	%p1, %r24, %r17;
	setp.lt.s32 	%p2, %r17, 1;
	or.pred  	%p3, %p1, %p2;
	@%p3 bra 	$L__BB0_12;
	cvta.to.global.u64 	%rd17, %rd14;
	mul.lo.s32 	%r3, %r17, %r1;
	add.s32 	%r26, %r3, %r2;
	mul.wide.s32 	%rd18, %r26, 4;
	add.s64 	%rd3, %rd17, %rd18;
	ld.global.f32 	%f52, [%rd3];
	and.b32  	%r4, %r17, 7;
	setp.lt.u32 	%p4, %r17, 8;
	mov.b32 	%r39, 0;
	@%p4 bra 	$L__BB0_4;
	and.b32  	%r27, %r17, 2147483640;
	neg.s32 	%r37, %r27;
	mul.wide.u32 	%rd19, %r17, 4;
	add.s64 	%rd4, %rd1, %rd19;
	mul.wide.u32 	%rd20, %r17, 8;
	add.s64 	%rd5, %rd1, %rd20;
	mul.wide.u32 	%rd21, %r17, 12;
	add.s64 	%rd6, %rd1, %rd21;
	mul.wide.u32 	%rd22, %r17, 16;
	add.s64 	%rd7, %rd1, %rd22;
	mul.wide.u32 	%rd23, %r17, 20;
	add.s64 	%rd8, %rd1, %rd23;
	mul.wide.u32 	%rd24, %r17, 24;
	add.s64 	%rd9, %rd1, %rd24;
	mul.wide.u32 	%rd25, %r17, 28;
	add.s64 	%rd10, %rd1, %rd25;
	mul.wide.u32 	%rd26, %r3, 4;
	add.s64 	%rd27, %rd26, %rd2;
	add.s64 	%rd65, %rd27, 16;
	mov.u32 	%r36, %r2;
$L__BB0_3:
	.pragma "nounroll";
	and.b32  	%r39, %r17, 2147483640;
	mul.wide.s32 	%rd28, %r36, 4;
	add.s64 	%rd29, %rd4, %rd28;
	add.s64 	%rd30, %rd5, %rd28;
	add.s64 	%rd31, %rd6, %rd28;
	add.s64 	%rd32, %rd7, %rd28;
	add.s64 	%rd33, %rd8, %rd28;
	add.s64 	%rd34, %rd9, %rd28;
	add.s64 	%rd35, %rd10, %rd28;
	add.s64 	%rd36, %rd1, %rd28;
	ld.global.f32 	%f9, [%rd65+-16];
	ld.global.f32 	%f10, [%rd36];
	fma.rn.f32 	%f11, %f9, %f10, %f52;
	st.global.f32 	[%rd3], %f11;
	ld.global.f32 	%f12, [%rd65+-12];
	ld.global.f32 	%f13, [%rd29];
	fma.rn.f32 	%f14, %f12, %f13, %f11;
	st.global.f32 	[%rd3], %f14;
	ld.global.f32 	%f15, [%rd65+-8];
	ld.global.f32 	%f16, [%rd30];
	fma.rn.f32 	%f17, %f15, %f16, %f14;
	st.global.f32 	[%rd3], %f17;
	ld.global.f32 	%f18, [%rd65+-4];
	ld.global.f32 	%f19, [%rd31];
	fma.rn.f32 	%f20, %f18, %f19, %f17;
	st.global.f32 	[%rd3], %f20;
	ld.global.f32 	%f21, [%rd65];
	ld.global.f32 	%f22, [%rd32];
	fma.rn.f32 	%f23, %f21, %f22, %f20;
	st.global.f32 	[%rd3], %f23;
	ld.global.f32 	%f24, [%rd65+4];
	ld.global.f32 	%f25, [%rd33];
	fma.rn.f32 	%f26, %f24, %f25, %f23;
	st.global.f32 	[%rd3], %f26;
	ld.global.f32 	%f27, [%rd65+8];
	ld.global.f32 	%f28, [%rd34];
	fma.rn.f32 	%f29, %f27, %f28, %f26;
	st.global.f32 	[%rd3], %f29;
	ld.global.f32 	%f30, [%rd65+12];
	ld.global.f32 	%f31, [%rd35];
	fma.rn.f32 	%f52, %f30, %f31, %f29;
	st.global.f32 	[%rd3], %f52;
	add.s32 	%r37, %r37, 8;
	shl.b32 	%r28, %r17, 3;
	add.s32 	%r36, %r36, %r28;
	add.s64 	%rd65, %rd65, 32;
	setp.ne.s32 	%p5, %r37, 0;
	@%p5 bra 	$L__BB0_3;
$L__BB0_4:
	setp.eq.s32 	%p6, %r4, 0;
	@%p6 bra 	$L__BB0_12;
	and.b32  	%r12, %r17, 3;
	setp.lt.u32 	%p7, %r4, 4;
	@%p7 bra 	$L__BB0_7;
	add.s32 	%r29, %r39, %r3;
	mul.wide.u32 	%rd37, %r29, 4;
	add.s64 	%rd38, %rd2, %rd37;
	ld.global.f32 	%f32, [%rd38];
	mad.lo.s32 	%r30, %r39, %r17, %r2;
	mul.wide.s32 	%rd39, %r30, 4;
	add.s64 	%rd40, %rd1, %rd39;
	ld.global.f32 	%f33, [%rd40];
	fma.rn.f32 	%f34, %f32, %f33, %f52;
	st.global.f32 	[%rd3], %f34;
	cvt.u64.u32 	%rd41, %r3;
	cvt.u64.u32 	%rd42, %r39;
	add.s64 	%rd43, %rd42, %rd41;
	shl.b64 	%rd44, %rd43, 2;
	add.s64 	%rd45, %rd2, %rd44;
	ld.global.f32 	%f35, [%rd45+4];
	mul.wide.u32 	%rd46, %r17, 4;
	add.s64 	%rd47, %rd40, %rd46;
	ld.global.f32 	%f36, [%rd47];
	fma.rn.f32 	%f37, %f35, %f36, %f34;
	st.global.f32 	[%rd3], %f37;
	ld.global.f32 	%f38, [%rd45+8];
	add.s64 	%rd48, %rd47, %rd46;
	ld.global.f32 	%f39, [%rd48];
	fma.rn.f32 	%f40, %f38, %f39, %f37;
	st.global.f32 	[%rd3], %f40;
	ld.global.f32 	%f41, [%rd45+12];
	add.s64 	%rd49, %rd48, %rd46;
	ld.global.f32 	%f42, [%rd49];
	fma.rn.f32 	%f52, %f41, %f42, %f40;
	st.global.f32 	[%rd3], %f52;
	add.s32 	%r39, %r39, 4;
$L__BB0_7:
	setp.eq.s32 	%p8, %r12, 0;
	@%p8 bra 	$L__BB0_12;
	setp.eq.s32 	%p9, %r12, 1;
	@%p9 bra 	$L__BB0_10;
	add.s32 	%r31, %r39, %r3;
	mul.wide.u32 	%rd50, %r31, 4;
	add.s64 	%rd51, %rd2, %rd50;
	ld.global.f32 	%f43, [%rd51];
	mad.lo.s32 	%r32, %r39, %r17, %r2;
	mul.wide.s32 	%rd52, %r32, 4;
	add.s64 	%rd53, %rd1, %rd52;
	ld.global.f32 	%f44, [%rd53];
	fma.rn.f32 	%f45, %f43, %f44, %f52;
	st.global.f32 	[%rd3], %f45;
	cvt.u64.u32 	%rd54, %r3;
	cvt.u64.u32 	%rd55, %r39;
	add.s64 	%rd56, %rd55, %rd54;
	shl.b64 	%rd57, %rd56, 2;
	add.s64 	%rd58, %rd2, %rd57;
	ld.global.f32 	%f46, [%rd58+4];
	mul.wide.u32 	%rd59, %r17, 4;
	add.s64 	%rd60, %rd53, %rd59;
	ld.global.f32 	%f47, [%rd60];
	fma.rn.f32 	%f52, %f46, %f47, %f45;
	st.global.f32 	[%rd3], %f52;
	add.s32 	%r39, %r39, 2;
$L__BB0_10:
	and.b32  	%r33, %r17, 1;
	setp.eq.b32 	%p10, %r33, 1;
	not.pred 	%p11, %p10;
	@%p11 bra 	$L__BB0_12;
	add.s32 	%r34, %r39, %r3;
	mul.wide.u32 	%rd61, %r34, 4;
	add.s64 	%rd62, %rd2, %rd61;
	ld.global.f32 	%f48, [%rd62];
	mad.lo.s32 	%r35, %r39, %r17, %r2;
	mul.wide.s32 	%rd63, %r35, 4;
	add.s64 	%rd64, %rd1, %rd63;
	ld.global.f32 	%f49, [%rd64];
	fma.rn.f32 	%f50, %f48, %f49, %f52;
	st.global.f32 	[%rd3], %f50;
$L__BB0_12:
	ret;

}


// ===== COMPILED SASS (sm_100) =====

	.target	sm_100

	.elftype	@"ET_EXEC"


//--------------------- .note.nv.tkinfo           --------------------------
	.section	.note.nv.tkinfo,"",@"SHT_NOTE"
	.sectionflags	@"SHF_NOTE_NV_TKINFO"
	.tkinfo
        /*0018*/ 	.word	0x00000002
        /*0030*/ 	.string	""
        /*0030*/ 	.string	"ptxas"
        /*0030*/ 	.string	"Cuda compilation tools, release 13.0, V13.0.88"
        /*0030*/ 	.string	"Build cuda_13.0.r13.0/compiler.36424714_0"
        /*0030*/ 	.string	"-arch sm_100 -m 64 "



//--------------------- .note.nv.cuinfo           --------------------------
	.section	.note.nv.cuinfo,"",@"SHT_NOTE"
	.sectionflags	@"SHF_NOTE_NV_CUINFO"
        /*0018*/ 	.short	0x0002
        /*001a*/ 	.short	0x0064
        /*001c*/ 	.short	0x0082
	.zero		2


//--------------------- .nv.info                  --------------------------
	.section	.nv.info,"",@"SHT_CUDA_INFO"
	.align	4


	//----- nvinfo : EIATTR_REGCOUNT
	.align		4
        /*0000*/ 	.byte	0x04, 0x2f
        /*0002*/ 	.short	(.L_1 - .L_0)
	.align		4
.L_0:
        /*0004*/ 	.word	index@(_Z9matrixMulPfS_S_i)
        /*0008*/ 	.word	0x00000018


	//----- nvinfo : EIATTR_FRAME_SIZE
	.align		4
.L_1:
        /*000c*/ 	.byte	0x04, 0x11
        /*000e*/ 	.short	(.L_3 - .L_2)
	.align		4
.L_2:
        /*0010*/ 	.word	index@(_Z9matrixMulPfS_S_i)
        /*0014*/ 	.word	0x00000000


	//----- nvinfo : EIATTR_MIN_STACK_SIZE
	.align		4
.L_3:
        /*0018*/ 	.byte	0x04, 0x12
        /*001a*/ 	.short	(.L_5 - .L_4)
	.align		4
.L_4:
        /*001c*/ 	.word	index@(_Z9matrixMulPfS_S_i)
        /*0020*/ 	.word	0x00000000
.L_5:


//--------------------- .nv.compat                --------------------------
	.section	.nv.compat,"",@"SHT_CUDA_COMPAT_INFO"
	.align	4
        /*0000*/ 	.byte	0x02, 0x09, 0x00, 0x00, 0x02, 0x02, 0x01, 0x00, 0x02, 0x05, 0x05, 0x00, 0x03, 0x07, 0x01, 0x01
        /*0010*/ 	.byte	0x02, 0x03, 0x00, 0x00, 0x02, 0x06, 0x01, 0x00, 0x04, 0x0b, 0x08, 0x00, 0x09, 0x00, 0x00, 0x00
        /*0020*/ 	.byte	0x00, 0x00, 0x00, 0x00


//--------------------- .nv.info._Z9matrixMulPfS_S_i --------------------------
	.section	.nv.info._Z9matrixMulPfS_S_i,"",@"SHT_CUDA_INFO"
	.sectionflags	@""
	.align	4


	//----- nvinfo : EIATTR_CUDA_API_VERSION
	.align		4
        /*0000*/ 	.byte	0x04, 0x37
        /*0002*/ 	.short	(.L_7 - .L_6)
.L_6:
        /*0004*/ 	.word	0x00000082


	//----- nvinfo : EIATTR_KPARAM_INFO
	.align		4
.L_7:
        /*0008*/ 	.byte	0x04, 0x17
        /*000a*/ 	.short	(.L_9 - .L_8)
.L_8:
        /*000c*/ 	.word	0x00000000
        /*0010*/ 	.short	0x0003
        /*0012*/ 	.short	0x0018
        /*0014*/ 	.byte	0x00, 0xf0, 0x11, 0x00


	//----- nvinfo : EIATTR_KPARAM_INFO
	.align		4
.L_9:
        /*0018*/ 	.byte	0x04, 0x17
        /*001a*/ 	.short	(.L_11 - .L_10)
.L_10:
        /*001c*/ 	.word	0x00000000
        /*0020*/ 	.short	0x0002
        /*0022*/ 	.short	0x0010
        /*0024*/ 	.byte	0x00, 0xf5, 0x21, 0x00


	//----- nvinfo : EIATTR_KPARAM_INFO
	.align		4
.L_11:
        /*0028*/ 	.byte	0x04, 0x17
        /*002a*/ 	.short	(.L_13 - .L_12)
.L_12:
        /*002c*/ 	.word	0x00000000
        /*0030*/ 	.short	0x0001
        /*0032*/ 	.short	0x0008
        /*0034*/ 	.byte	0x00, 0xf5, 0x21, 0x00


	//----- nvinfo : EIATTR_KPARAM_INFO
	.align		4
.L_13:
        /*0038*/ 	.byte	0x04, 0x17
        /*003a*/ 	.short	(.L_15 - .L_14)
.L_14:
        /*003c*/ 	.word	0x00000000
        /*0040*/ 	.short	0x0000
        /*0042*/ 	.short	0x0000
        /*0044*/ 	.byte	0x00, 0xf5, 0x21, 0x00


	//----- nvinfo : EIATTR_SPARSE_MMA_MASK
	.align		4
.L_15:
        /*0048*/ 	.byte	0x03, 0x50
        /*004a*/ 	.short	0x0000


	//----- nvinfo : EIATTR_MAXREG_COUNT
	.align		4
        /*004c*/ 	.byte	0x03, 0x1b
        /*004e*/ 	.short	0x00ff


	//----- nvinfo : EIATTR_MERCURY_ISA_VERSION
	.align		4
        /*0050*/ 	.byte	0x03, 0x5f
        /*0052*/ 	.short	0x0101


	//----- nvinfo : EIATTR_VRC_CTA_INIT_COUNT
	.align		4
        /*0054*/ 	.byte	0x02, 0x4a
	.zero		1
	.zero		1


	//----- nvinfo : EIATTR_EXIT_INSTR_OFFSETS
	.align		4
        /*0058*/ 	.byte	0x04, 0x1c
        /*005a*/ 	.short	(.L_17 - .L_16)


	//   ....[0]....
.L_16:
        /*005c*/ 	.word	0x000000e0


	//   ....[1]....
        /*0060*/ 	.word	0x00000650


	//   ....[2]....
        /*0064*/ 	.word	0x000008c0


	//   ....[3]....
        /*0068*/ 	.word	0x00000a80


	//   ....[4]....
        /*006c*/ 	.word	0x00000b30


	//----- nvinfo : EIATTR_CBANK_PARAM_SIZE
	.align		4
.L_17:
        /*0070*/ 	.byte	0x03, 0x19
        /*0072*/ 	.short	0x001c


	//----- nvinfo : EIATTR_PARAM_CBANK
	.align		4
        /*0074*/ 	.byte	0x04, 0x0a
        /*0076*/ 	.short	(.L_19 - .L_18)
	.align		4
.L_18:
        /*0078*/ 	.word	index@(.nv.constant0._Z9matrixMulPfS_S_i)
        /*007c*/ 	.short	0x0380
        /*007e*/ 	.short	0x001c


	//----- nvinfo : EIATTR_SW_WAR
	.align		4
.L_19:
        /*0080*/ 	.byte	0x04, 0x36
        /*0082*/ 	.short	(.L_21 - .L_20)
.L_20:
        /*0084*/ 	.word	0x00000008
.L_21:


//--------------------- .nv.callgraph             --------------------------
	.section	.nv.callgraph,"",@"SHT_CUDA_CALLGRAPH"
	.align	4
	.sectionentsize	8
	.align		4
        /*0000*/ 	.word	0x00000000
	.align		4
        /*0004*/ 	.word	0xffffffff
	.align		4
        /*0008*/ 	.word	0x00000000
	.align		4
        /*000c*/ 	.word	0xfffffffe
	.align		4
        /*0010*/ 	.word	0x00000000
	.align		4
        /*0014*/ 	.word	0xfffffffd
	.align		4
        /*0018*/ 	.word	0x00000000
	.align		4
        /*001c*/ 	.word	0xfffffffc


//--------------------- .text._Z9matrixMulPfS_S_i --------------------------
	.section	.text._Z9matrixMulPfS_S_i,"ax",@progbits
	.align	128
        .global         _Z9matrixMulPfS_S_i
        .type           _Z9matrixMulPfS_S_i,@function
        .size           _Z9matrixMulPfS_S_i,(.L_x_5 - _Z9matrixMulPfS_S_i)
        .other          _Z9matrixMulPfS_S_i,@"STO_CUDA_ENTRY STV_DEFAULT"
_Z9matrixMulPfS_S_i:
.text._Z9matrixMulPfS_S_i:
[----:B------:R-:W-:Y:S01]  /*0000*/  LDC R1, c[0x0][0x37c] ;  /* 0x0000df00ff017b82 */ /* 0x000fe20000000800 */
[----:B------:R-:W0:Y:S07]  /*0010*/  S2R R0, SR_TID.Y ;  /* 0x0000000000007919 */ /* 0x000e2e0000002200 */
[----:B------:R-:W0:Y:S01]  /*0020*/  S2UR UR4, SR_CTAID.Y ;  /* 0x00000000000479c3 */ /* 0x000e220000002600 */
[----:B------:R-:W1:Y:S01]  /*0030*/  LDCU UR18, c[0x0][0x398] ;  /* 0x00007300ff1277ac */ /* 0x000e620008000800 */
[----:B------:R-:W2:Y:S06]  /*0040*/  S2R R3, SR_TID.X ;  /* 0x0000000000037919 */ /* 0x000eac0000002100 */
[----:B------:R-:W0:Y:S08]  /*0050*/  LDC R5, c[0x0][0x364] ;  /* 0x0000d900ff057b82 */ /* 0x000e300000000800 */
[----:B------:R-:W2:Y:S01]  /*0060*/  S2UR UR5, SR_CTAID.X ;  /* 0x00000000000579c3 */ /* 0x000ea20000002500 */
[----:B-1----:R-:W-:-:S07]  /*0070*/  UISETP.GE.AND UP0, UPT, UR18, 0x1, UPT ;  /* 0x000000011200788c */ /* 0x002fce000bf06270 */
[----:B------:R-:W2:Y:S01]  /*0080*/  LDC R2, c[0x0][0x360] ;  /* 0x0000d800ff027b82 */ /* 0x000ea20000000800 */
[----:B------:R-:W-:Y:S01]  /*0090*/  PLOP3.LUT P0, PT, PT, PT, UP0, 0x80, 0x8 ;  /* 0x000000000008781c */ /* 0x000fe20003f0f008 */
[----:B0-----:R-:W-:Y:S02]  /*00a0*/  IMAD R5, R5, UR4, R0 ;  /* 0x0000000405057c24 */ /* 0x001fe4000f8e0200 */
[----:B--2---:R-:W-:-:S05]  /*00b0*/  IMAD R0, R2, UR5, R3 ;  /* 0x0000000502007c24 */ /* 0x004fca000f8e0203 */
[----:B------:R-:W-:-:S04]  /*00c0*/  VIMNMX R2, PT, PT, R5, R0, !PT ;  /* 0x0000000005027248 */ /* 0x000fc80007fe0100 */
[----:B------:R-:W-:-:S13]  /*00d0*/  ISETP.GE.OR P0, PT, R2, UR18, !P0 ;  /* 0x0000001202007c0c */ /* 0x000fda000c706670 */
[----:B------:R-:W-:Y:S05]  /*00e0*/  @P0 EXIT ;  /* 0x000000000000094d */ /* 0x000fea0003800000 */
[----:B------:R-:W0:Y:S01]  /*00f0*/  LDC.64 R2, c[0x0][0x390] ;  /* 0x0000e400ff027b82 */ /* 0x000e220000000a00 */
[----:B------:R-:W1:Y:S01]  /*0100*/  LDCU.64 UR16, c[0x0][0x358] ;  /* 0x00006b00ff1077ac */ /* 0x000e620008000a00 */
[----:B------:R-:W-:-:S05]  /*0110*/  IMAD R5, R5, UR18, RZ ;  /* 0x0000001205057c24 */ /* 0x000fca000f8e02ff */
[----:B------:R-:W-:-:S05]  /*0120*/  IADD3 R7, PT, PT, R0, R5, RZ ;  /* 0x0000000500077210 */ /* 0x000fca0007ffe0ff */
[----:B0-----:R-:W-:-:S05]  /*0130*/  IMAD.WIDE R2, R7, 0x4, R2 ;  /* 0x0000000407027825 */ /* 0x001fca00078e0202 */
[----:B-1----:R0:W5:Y:S01]  /*0140*/  LDG.E R7, desc[UR16][R2.64] ;  /* 0x0000001002077981 */ /* 0x002162000c1e1900 */
[----:B------:R-:W-:Y:S01]  /*0150*/  UISETP.GE.U32.AND UP0, UPT, UR18, 0x8, UPT ;  /* 0x000000081200788c */ /* 0x000fe2000bf06070 */
[----:B------:R-:W-:-:S08]  /*0160*/  HFMA2 R4, -RZ, RZ, 0, 0 ;  /* 0x00000000ff047431 */ /* 0x000fd000000001ff */
[----:B0-----:R-:W-:Y:S05]  /*0170*/  BRA.U !UP0, `(.L_x_0) ;  /* 0x00000005082c7547 */ /* 0x001fea000b800000 */
[----:B------:R-:W0:Y:S01]  /*0180*/  LDCU.128 UR20, c[0x0][0x380] ;  /* 0x00007000ff1477ac */ /* 0x000e220008000c00 */
[----:B------:R-:W-:Y:S01]  /*0190*/  MOV R4, R0 ;  /* 0x0000000000047202 */ /* 0x000fe20000000f00 */
[----:B------:R-:W-:-:S04]  /*01a0*/  ULOP3.LUT UR4, UR18, 0x7ffffff8, URZ, 0xc0, !UPT ;  /* 0x7ffffff812047892 */ /* 0x000fc8000f8ec0ff */
[----:B------:R-:W-:Y:S01]  /*01b0*/  UIADD3 UR4, UPT, UPT, -UR4, URZ, URZ ;  /* 0x000000ff04047290 */ /* 0x000fe2000fffe1ff */
[----:B0-----:R-:W-:Y:S01]  /*01c0*/  MOV R8, UR20 ;  /* 0x0000001400087c02 */ /* 0x001fe20008000f00 */
[----:B------:R-:W-:Y:S01]  /*01d0*/  UIMAD.WIDE.U32 UR6, UR18, 0xc, UR22 ;  /* 0x0000000c120678a5 */ /* 0x000fe2000f8e0016 */
[----:B------:R-:W-:Y:S01]  /*01e0*/  MOV R9, UR21 ;  /* 0x0000001500097c02 */ /* 0x000fe20008000f00 */
[----:B------:R-:W-:Y:S02]  /*01f0*/  UIMAD.WIDE.U32 UR8, UR18, 0x10, UR22 ;  /* 0x00000010120878a5 */ /* 0x000fe4000f8e0016 */
[----:B------:R-:W-:Y:S01]  /*0200*/  UIMAD.WIDE.U32 UR10, UR18, 0x14, UR22 ;  /* 0x00000014120a78a5 */ /* 0x000fe2000f8e0016 */
[----:B------:R-:W-:Y:S01]  /*0210*/  IMAD.WIDE.U32 R8, R5, 0x4, R8 ;  /* 0x0000000405087825 */ /* 0x000fe200078e0008 */
[----:B------:R-:W-:Y:S02]  /*0220*/  UIMAD.WIDE.U32 UR12, UR18, 0x18, UR22 ;  /* 0x00000018120c78a5 */ /* 0x000fe4000f8e0016 */
[----:B------:R-:W-:Y:S01]  /*0230*/  UIMAD.WIDE.U32 UR14, UR18, 0x1c, UR22 ;  /* 0x0000001c120e78a5 */ /* 0x000fe2000f8e0016 */
[----:B------:R-:W-:-:S04]  /*0240*/  IADD3 R6, P0, PT, R8, 0x10, RZ ;  /* 0x0000001008067810 */ /* 0x000fc80007f1e0ff */
[----:B------:R-:W-:-:S09]  /*0250*/  IADD3.X R9, PT, PT, RZ, R9, RZ, P0, !PT ;  /* 0x00000009ff097210 */ /* 0x000fd200007fe4ff */
.L_x_1:
[----:B------:R-:W-:Y:S02]  /*0260*/  MOV R11, 0x4 ;  /* 0x00000004000b7802 */ /* 0x000fe40000000f00 */
[----:B------:R-:W-:-:S03]  /*0270*/  MOV R8, R6 ;  /* 0x0000000600087202 */ /* 0x000fc60000000f00 */
[----:B------:R-:W-:Y:S02]  /*0280*/  IMAD.WIDE R10, R4, R11, UR22 ;  /* 0x00000016040a7e25 */ /* 0x000fe4000f8e020b */
[----:B------:R-:W2:Y:S04]  /*0290*/  LDG.E R6, desc[UR16][R8.64+-0x10] ;  /* 0xfffff01008067981 */ /* 0x000ea8000c1e1900 */
[----:B------:R-:W2:Y:S01]  /*02a0*/  LDG.E R10, desc[UR16][R10.64] ;  /* 0x000000100a0a7981 */ /* 0x000ea2000c1e1900 */
[----:B------:R-:W-:-:S06]  /*02b0*/  UIMAD.WIDE.U32 UR20, UR18, 0x4, UR22 ;  /* 0x00000004121478a5 */ /* 0x000fcc000f8e0016 */
[----:B------:R-:W-:Y:S02]  /*02c0*/  MOV R12, UR20 ;  /* 0x00000014000c7c02 */ /* 0x000fe40008000f00 */
[----:B------:R-:W-:Y:S01]  /*02d0*/  MOV R13, UR21 ;  /* 0x00000015000d7c02 */ /* 0x000fe20008000f00 */
[----:B--2--5:R-:W-:Y:S02]  /*02e0*/  FFMA R15, R6, R10, R7 ;  /* 0x0000000a060f7223 */ /* 0x024fe40000000007 */
[----:B-1----:R-:W-:-:S03]  /*02f0*/  IMAD.WIDE R6, R4, 0x4, R12 ;  /* 0x0000000404067825 */ /* 0x002fc600078e020c */
[----:B------:R0:W-:Y:S04]  /*0300*/  STG.E desc[UR16][R2.64], R15 ;  /* 0x0000000f02007986 */ /* 0x0001e8000c101910 */
[----:B------:R-:W2:Y:S04]  /*0310*/  LDG.E R6, desc[UR16][R6.64] ;  /* 0x0000001006067981 */ /* 0x000ea8000c1e1900 */
[----:B------:R-:W2:Y:S01]  /*0320*/  LDG.E R14, desc[UR16][R8.64+-0xc] ;  /* 0xfffff410080e7981 */ /* 0x000ea2000c1e1900 */
[----:B------:R-:W-:-:S06]  /*0330*/  UIMAD.WIDE.U32 UR20, UR18, 0x8, UR22 ;  /* 0x00000008121478a5 */ /* 0x000fcc000f8e0016 */
[----:B------:R-:W-:Y:S02]  /*0340*/  MOV R12, UR20 ;  /* 0x00000014000c7c02 */ /* 0x000fe40008000f00 */
[----:B------:R-:W-:-:S03]  /*0350*/  MOV R13, UR21 ;  /* 0x00000015000d7c02 */ /* 0x000fc60008000f00 */
[----:B------:R-:W-:-:S04]  /*0360*/  IMAD.WIDE R10, R4, 0x4, R12 ;  /* 0x00000004040a7825 */ /* 0x000fc800078e020c */
[----:B--2---:R-:W-:-:S05]  /*0370*/  FFMA R17, R14, R6, R15 ;  /* 0x000000060e117223 */ /* 0x004fca000000000f */
[----:B------:R1:W-:Y:S04]  /*0380*/  STG.E desc[UR16][R2.64], R17 ;  /* 0x0000001102007986 */ /* 0x0003e8000c101910 */
[----:B------:R-:W0:Y:S04]  /*0390*/  LDG.E R10, desc[UR16][R10.64] ;  /* 0x000000100a0a7981 */ /* 0x000e28000c1e1900 */
[----:B------:R-:W0:Y:S01]  /*03a0*/  LDG.E R12, desc[UR16][R8.64+-0x8] ;  /* 0xfffff810080c7981 */ /* 0x000e22000c1e1900 */
[----:B------:R-:W-:-:S05]  /*03b0*/  HFMA2 R13, -RZ, RZ, 0, 2.384185791015625e-07 ;  /* 0x00000004ff0d7431 */ /* 0x000fca00000001ff */
[----:B------:R-:W-:-:S04]  /*03c0*/  IMAD.WIDE R6, R4, R13, UR6 ;  /* 0x0000000604067e25 */ /* 0x000fc8000f8e020d */
[----:B0-----:R-:W-:-:S05]  /*03d0*/  FFMA R15, R12, R10, R17 ;  /* 0x0000000a0c0f7223 */ /* 0x001fca0000000011 */
[----:B------:R0:W-:Y:S04]  /*03e0*/  STG.E desc[UR16][R2.64], R15 ;  /* 0x0000000f02007986 */ /* 0x0001e8000c101910 */
[----:B------:R-:W2:Y:S04]  /*03f0*/  LDG.E R6, desc[UR16][R6.64] ;  /* 0x0000001006067981 */ /* 0x000ea8000c1e1900 */
[----:B------:R-:W2:Y:S02]  /*0400*/  LDG.E R12, desc[UR16][R8.64+-0x4] ;  /* 0xfffffc10080c7981 */ /* 0x000ea4000c1e1900 */
[----:B--2---:R-:W-:Y:S01]  /*0410*/  FFMA R19, R12, R6, R15 ;  /* 0x000000060c137223 */ /* 0x004fe2000000000f */
[----:B------:R-:W-:-:S04]  /*0420*/  IMAD.WIDE R12, R4, R13, UR8 ;  /* 0x00000008040c7e25 */ /* 0x000fc8000f8e020d */
[----:B------:R2:W-:Y:S04]  /*0430*/  STG.E desc[UR16][R2.64], R19 ;  /* 0x0000001302007986 */ /* 0x0005e8000c101910 */
[----:B------:R-:W1:Y:S04]  /*0440*/  LDG.E R12, desc[UR16][R12.64] ;  /* 0x000000100c0c7981 */ /* 0x000e68000c1e1900 */
[----:B------:R-:W1:Y:S01]  /*0450*/  LDG.E R10, desc[UR16][R8.64] ;  /* 0x00000010080a7981 */ /* 0x000e62000c1e1900 */
[----:B------:R-:W-:Y:S01]  /*0460*/  MOV R11, 0x4 ;  /* 0x00000004000b7802 */ /* 0x000fe20000000f00 */
[----:B-1----:R-:W-:-:S04]  /*0470*/  FFMA R17, R10, R12, R19 ;  /* 0x0000000c0a117223 */ /* 0x002fc80000000013 */
[----:B------:R-:W-:Y:S01]  /*0480*/  IMAD.WIDE R10, R4, R11, UR10 ;  /* 0x0000000a040a7e25 */ /* 0x000fe2000f8e020b */
[----:B------:R1:W-:Y:S05]  /*0490*/  STG.E desc[UR16][R2.64], R17 ;  /* 0x0000001102007986 */ /* 0x0003ea000c101910 */
[----:B------:R-:W3:Y:S04]  /*04a0*/  LDG.E R10, desc[UR16][R10.64] ;  /* 0x000000100a0a7981 */ /* 0x000ee8000c1e1900 */
[----:B------:R-:W3:Y:S01]  /*04b0*/  LDG.E R6, desc[UR16][R8.64+0x4] ;  /* 0x0000041008067981 */ /* 0x000ee2000c1e1900 */
[----:B0-----:R-:W-:-:S04]  /*04c0*/  IMAD.MOV.U32 R15, RZ, RZ, 0x4 ;  /* 0x00000004ff0f7424 */ /* 0x001fc800078e00ff */
[----:B------:R-:W-:-:S04]  /*04d0*/  IMAD.WIDE R14, R4, R15, UR12 ;  /* 0x0000000c040e7e25 */ /* 0x000fc8000f8e020f */
[----:B---3--:R-:W-:-:S05]  /*04e0*/  FFMA R21, R6, R10, R17 ;  /* 0x0000000a06157223 */ /* 0x008fca0000000011 */
[----:B------:R1:W-:Y:S04]  /*04f0*/  STG.E desc[UR16][R2.64], R21 ;  /* 0x0000001502007986 */ /* 0x0003e8000c101910 */
[----:B------:R-:W2:Y:S04]  /*0500*/  LDG.E R14, desc[UR16][R14.64] ;  /* 0x000000100e0e7981 */ /* 0x000ea8000c1e1900 */
[----:B------:R-:W2:Y:S01]  /*0510*/  LDG.E R6, desc[UR16][R8.64+0x8] ;  /* 0x0000081008067981 */ /* 0x000ea2000c1e1900 */
[----:B------:R-:W-:-:S05]  /*0520*/  HFMA2 R13, -RZ, RZ, 0, 2.384185791015625e-07 ;  /* 0x00000004ff0d7431 */ /* 0x000fca00000001ff */
[----:B------:R-:W-:-:S04]  /*0530*/  IMAD.WIDE R12, R4, R13, UR14 ;  /* 0x0000000e040c7e25 */ /* 0x000fc8000f8e020d */
[----:B--2---:R-:W-:-:S05]  /*0540*/  FFMA R19, R6, R14, R21 ;  /* 0x0000000e06137223 */ /* 0x004fca0000000015 */
[----:B------:R1:W-:Y:S04]  /*0550*/  STG.E desc[UR16][R2.64], R19 ;  /* 0x0000001302007986 */ /* 0x0003e8000c101910 */
[----:B------:R-:W2:Y:S04]  /*0560*/  LDG.E R12, desc[UR16][R12.64] ;  /* 0x000000100c0c7981 */ /* 0x000ea8000c1e1900 */
[----:B------:R-:W2:Y:S01]  /*0570*/  LDG.E R6, desc[UR16][R8.64+0xc] ;  /* 0x00000c1008067981 */ /* 0x000ea2000c1e1900 */
[----:B------:R-:W-:Y:S01]  /*0580*/  UIADD3 UR4, UPT, UPT, UR4, 0x8, URZ ;  /* 0x0000000804047890 */ /* 0x000fe2000fffe0ff */
[----:B------:R-:W-:-:S03]  /*0590*/  MOV R11, UR18 ;  /* 0x00000012000b7c02 */ /* 0x000fc60008000f00 */
[----:B------:R-:W-:Y:S01]  /*05a0*/  UISETP.NE.AND UP0, UPT, UR4, URZ, UPT ;  /* 0x000000ff0400728c */ /* 0x000fe2000bf05270 */
[----:B------:R-:W-:Y:S01]  /*05b0*/  LEA R4, R11, R4, 0x3 ;  /* 0x000000040b047211 */ /* 0x000fe200078e18ff */
[----:B--2---:R-:W-:Y:S01]  /*05c0*/  FFMA R7, R6, R12, R19 ;  /* 0x0000000c06077223 */ /* 0x004fe20000000013 */
[----:B------:R-:W-:-:S04]  /*05d0*/  IADD3 R6, P0, PT, R8, 0x20, RZ ;  /* 0x0000002008067810 */ /* 0x000fc80007f1e0ff */
[----:B------:R1:W-:Y:S01]  /*05e0*/  STG.E desc[UR16][R2.64], R7 ;  /* 0x0000000702007986 */ /* 0x0003e2000c101910 */
[----:B------:R-:W-:Y:S01]  /*05f0*/  IADD3.X R9, PT, PT, RZ, R9, RZ, P0, !PT ;  /* 0x00000009ff097210 */ /* 0x000fe200007fe4ff */
[----:B------:R-:W-:Y:S07]  /*0600*/  BRA.U UP0, `(.L_x_1) ;  /* 0xfffffffd00147547 */ /* 0x000fee000b83ffff */
[----:B------:R-:W-:-:S06]  /*0610*/  ULOP3.LUT UR4, UR18, 0x7ffffff8, URZ, 0xc0, !UPT ;  /* 0x7ffffff812047892 */ /* 0x000fcc000f8ec0ff */
[----:B------:R-:W-:-:S07]  /*0620*/  MOV R4, UR4 ;  /* 0x0000000400047c02 */ /* 0x000fce0008000f00 */
.L_x_0:
[----:B------:R-:W-:-:S06]  /*0630*/  ULOP3.LUT UR4, UR18, 0x7, URZ, 0xc0, !UPT ;  /* 0x0000000712047892 */ /* 0x000fcc000f8ec0ff */
[----:B------:R-:W-:-:S13]  /*0640*/  ISETP.NE.AND P0, PT, RZ, UR4, PT ;  /* 0x00000004ff007c0c */ /* 0x000fda000bf05270 */
[----:B------:R-:W-:Y:S05]  /*0650*/  @!P0 EXIT ;  /* 0x000000000000894d */ /* 0x000fea0003800000 */
[----:B------:R-:W-:Y:S02]  /*0660*/  UISETP.GE.U32.AND UP0, UPT, UR4, 0x4, UPT ;  /* 0x000000040400788c */ /* 0x000fe4000bf06070 */
[----:B------:R-:W-:-:S07]  /*0670*/  ULOP3.LUT UR4, UR18, 0x3, URZ, 0xc0, !UPT ;  /* 0x0000000312047892 */ /* 0x000fce000f8ec0ff */
[----:B------:R-:W-:Y:S05]  /*0680*/  BRA.U !UP0, `(.L_x_2) ;  /* 0x0000000108887547 */ /* 0x000fea000b800000 */
[----:B------:R-:W0:Y:S01]  /*0690*/  LDC.64 R10, c[0x0][0x380] ;  /* 0x0000e000ff0a7b82 */ /* 0x000e220000000a00 */
[----:B------:R-:W-:Y:S01]  /*06a0*/  IADD3 R9, PT, PT, R5, R4, RZ ;  /* 0x0000000405097210 */ /* 0x000fe20007ffe0ff */
[----:B------:R-:W-:Y:S01]  /*06b0*/  IMAD R15, R4, UR18, R0 ;  /* 0x00000012040f7c24 */ /* 0x000fe2000f8e0200 */
[----:B------:R-:W2:Y:S05]  /*06c0*/  LDCU.64 UR6, c[0x0][0x380] ;  /* 0x00007000ff0677ac */ /* 0x000eaa0008000a00 */
[----:B------:R-:W3:Y:S01]  /*06d0*/  LDC.64 R12, c[0x0][0x388] ;  /* 0x0000e200ff0c7b82 */ /* 0x000ee20000000a00 */
[----:B0-----:R-:W-:-:S06]  /*06e0*/  IMAD.WIDE.U32 R10, R9, 0x4, R10 ;  /* 0x00000004090a7825 */ /* 0x001fcc00078e000a */
[----:B------:R-:W4:Y:S01]  /*06f0*/  LDG.E R10, desc[UR16][R10.64] ;  /* 0x000000100a0a7981 */ /* 0x000f22000c1e1900 */
[----:B---3--:R-:W-:-:S05]  /*0700*/  IMAD.WIDE R12, R15, 0x4, R12 ;  /* 0x000000040f0c7825 */ /* 0x008fca00078e020c */
[----:B------:R-:W4:Y:S01]  /*0710*/  LDG.E R6, desc[UR16][R12.64] ;  /* 0x000000100c067981 */ /* 0x000f22000c1e1900 */
[----:B------:R-:W-:Y:S01]  /*0720*/  IADD3 R9, P0, PT, R5, R4, RZ ;  /* 0x0000000405097210 */ /* 0x000fe20007f1e0ff */
[----:B-1----:R-:W-:-:S03]  /*0730*/  IMAD.U32 R17, RZ, RZ, UR18 ;  /* 0x00000012ff117e24 */ /* 0x002fc6000f8e00ff */
[----:B------:R-:W-:Y:S02]  /*0740*/  IADD3.X R14, PT, PT, RZ, RZ, RZ, P0, !PT ;  /* 0x000000ffff0e7210 */ /* 0x000fe400007fe4ff */
[----:B--2---:R-:W-:-:S04]  /*0750*/  LEA R8, P0, R9, UR6, 0x2 ;  /* 0x0000000609087c11 */ /* 0x004fc8000f8010ff */
[----:B------:R-:W-:Y:S01]  /*0760*/  LEA.HI.X R9, R9, UR7, R14, 0x2, P0 ;  /* 0x0000000709097c11 */ /* 0x000fe200080f140e */
[----:B----45:R-:W-:Y:S01]  /*0770*/  FFMA R15, R10, R6, R7 ;  /* 0x000000060a0f7223 */ /* 0x030fe20000000007 */
[----:B------:R-:W-:-:S04]  /*0780*/  IMAD.WIDE.U32 R6, R17, 0x4, R12 ;  /* 0x0000000411067825 */ /* 0x000fc800078e000c */
[----:B------:R0:W-:Y:S04]  /*0790*/  STG.E desc[UR16][R2.64], R15 ;  /* 0x0000000f02007986 */ /* 0x0001e8000c101910 */
[----:B------:R-:W2:Y:S04]  /*07a0*/  LDG.E R11, desc[UR16][R6.64] ;  /* 0x00000010060b7981 */ /* 0x000ea8000c1e1900 */
[----:B------:R-:W2:Y:S01]  /*07b0*/  LDG.E R10, desc[UR16][R8.64+0x4] ;  /* 0x00000410080a7981 */ /* 0x000ea2000c1e1900 */
[----:B------:R-:W-:Y:S01]  /*07c0*/  MOV R13, UR18 ;  /* 0x00000012000d7c02 */ /* 0x000fe20008000f00 */
[----:B--2---:R-:W-:-:S04]  /*07d0*/  FFMA R17, R10, R11, R15 ;  /* 0x0000000b0a117223 */ /* 0x004fc8000000000f */
[----:B------:R-:W-:Y:S01]  /*07e0*/  IMAD.WIDE.U32 R10, R13, 0x4, R6 ;  /* 0x000000040d0a7825 */ /* 0x000fe200078e0006 */
        /* <DEDUP_REMOVED lines=9> */
[----:B------:R-:W-:Y:S01]  /*0880*/  IADD3 R4, PT, PT, R4, 0x4, RZ ;  /* 0x0000000404047810 */ /* 0x000fe20007ffe0ff */
[----:B--2---:R-:W-:-:S05]  /*0890*/  FFMA R7, R6, R12, R19 ;  /* 0x0000000c06077223 */ /* 0x004fca0000000013 */
[----:B------:R0:W-:Y:S02]  /*08a0*/  STG.E desc[UR16][R2.64], R7 ;  /* 0x0000000702007986 */ /* 0x0001e4000c101910 */
.L_x_2:
[----:B------:R-:W-:-:S13]  /*08b0*/  ISETP.NE.AND P0, PT, RZ, UR4, PT ;  /* 0x00000004ff007c0c */ /* 0x000fda000bf05270 */
[----:B------:R-:W-:Y:S05]  /*08c0*/  @!P0 EXIT ;  /* 0x000000000000894d */ /* 0x000fea0003800000 */
[----:B------:R-:W-:-:S09]  /*08d0*/  UISETP.NE.AND UP0, UPT, UR4, 0x1, UPT ;  /* 0x000000010400788c */ /* 0x000fd2000bf05270 */
[----:B------:R-:W-:Y:S05]  /*08e0*/  BRA.U !UP0, `(.L_x_3) ;  /* 0x0000000108587547 */ /* 0x000fea000b800000 */
[----:B------:R-:W2:Y:S01]  /*08f0*/  LDC.64 R8, c[0x0][0x380] ;  /* 0x0000e000ff087b82 */ /* 0x000ea20000000a00 */
[----:B------:R-:W-:Y:S01]  /*0900*/  IADD3 R11, PT, PT, R5, R4, RZ ;  /* 0x00000004050b7210 */ /* 0x000fe20007ffe0ff */
[----:B0-----:R-:W-:Y:S01]  /*0910*/  IMAD R15, R4, UR18, R0 ;  /* 0x00000012040f7c24 */ /* 0x001fe2000f8e0200 */
[----:B------:R-:W0:Y:S05]  /*0920*/  LDCU.64 UR4, c[0x0][0x380] ;  /* 0x00007000ff0477ac */ /* 0x000e2a0008000a00 */
[----:B------:R-:W3:Y:S01]  /*0930*/  LDC.64 R12, c[0x0][0x388] ;  /* 0x0000e200ff0c7b82 */ /* 0x000ee20000000a00 */
[----:B--2---:R-:W-:-:S06]  /*0940*/  IMAD.WIDE.U32 R10, R11, 0x4, R8 ;  /* 0x000000040b0a7825 */ /* 0x004fcc00078e0008 */
[----:B------:R-:W1:Y:S01]  /*0950*/  LDG.E R10, desc[UR16][R10.64] ;  /* 0x000000100a0a7981 */ /* 0x000e62000c1e1900 */
[----:B---3--:R-:W-:-:S05]  /*0960*/  IMAD.WIDE R12, R15, 0x4, R12 ;  /* 0x000000040f0c7825 */ /* 0x008fca00078e020c */
[----:B------:R-:W1:Y:S01]  /*0970*/  LDG.E R6, desc[UR16][R12.64] ;  /* 0x000000100c067981 */ /* 0x000e62000c1e1900 */
[----:B------:R-:W-:Y:S02]  /*0980*/  IADD3 R9, P0, PT, R5, R4, RZ ;  /* 0x0000000405097210 */ /* 0x000fe40007f1e0ff */
[----:B------:R-:W-:Y:S02]  /*0990*/  MOV R15, UR18 ;  /* 0x00000012000f7c02 */ /* 0x000fe40008000f00 */
[----:B------:R-:W-:Y:S02]  /*09a0*/  IADD3.X R14, PT, PT, RZ, RZ, RZ, P0, !PT ;  /* 0x000000ffff0e7210 */ /* 0x000fe400007fe4ff */
[----:B0-----:R-:W-:-:S04]  /*09b0*/  LEA R8, P0, R9, UR4, 0x2 ;  /* 0x0000000409087c11 */ /* 0x001fc8000f8010ff */
[----:B------:R-:W-:Y:S01]  /*09c0*/  LEA.HI.X R9, R9, UR5, R14, 0x2, P0 ;  /* 0x0000000509097c11 */ /* 0x000fe200080f140e */
[----:B------:R-:W-:-:S04]  /*09d0*/  IMAD.WIDE.U32 R14, R15, 0x4, R12 ;  /* 0x000000040f0e7825 */ /* 0x000fc800078e000c */
[----:B-1---5:R-:W-:-:S05]  /*09e0*/  FFMA R17, R10, R6, R7 ;  /* 0x000000060a117223 */ /* 0x022fca0000000007 */
[----:B------:R2:W-:Y:S04]  /*09f0*/  STG.E desc[UR16][R2.64], R17 ;  /* 0x0000001102007986 */ /* 0x0005e8000c101910 */
[----:B------:R-:W3:Y:S04]  /*0a00*/  LDG.E R14, desc[UR16][R14.64] ;  /* 0x000000100e0e7981 */ /* 0x000ee8000c1e1900 */
[----:B------:R-:W3:Y:S01]  /*0a10*/  LDG.E R8, desc[UR16][R8.64+0x4] ;  /* 0x0000041008087981 */ /* 0x000ee2000c1e1900 */
[----:B------:R-:W-:Y:S01]  /*0a20*/  IADD3 R4, PT, PT, R4, 0x2, RZ ;  /* 0x0000000204047810 */ /* 0x000fe20007ffe0ff */
[----:B---3--:R-:W-:-:S05]  /*0a30*/  FFMA R7, R8, R14, R17 ;  /* 0x0000000e08077223 */ /* 0x008fca0000000011 */
[----:B------:R2:W-:Y:S02]  /*0a40*/  STG.E desc[UR16][R2.64], R7 ;  /* 0x0000000702007986 */ /* 0x0005e4000c101910 */
.L_x_3:
[----:B------:R-:W-:-:S04]  /*0a50*/  ULOP3.LUT UR4, UR18, 0x1, URZ, 0xc0, !UPT ;  /* 0x0000000112047892 */ /* 0x000fc8000f8ec0ff */
[----:B------:R-:W-:-:S06]  /*0a60*/  UISETP.NE.U32.AND UP0, UPT, UR4, 0x1, UPT ;  /* 0x000000010400788c */ /* 0x000fcc000bf05070 */
[----:B------:R-:W-:-:S13]  /*0a70*/  PLOP3.LUT P0, PT, PT, PT, UP0, 0x80, 0x8 ;  /* 0x000000000008781c */ /* 0x000fda0003f0f008 */
[----:B------:R-:W-:Y:S05]  /*0a80*/  @P0 EXIT ;  /* 0x000000000000094d */ /* 0x000fea0003800000 */
[----:B------:R-:W3:Y:S01]  /*0a90*/  LDC.64 R8, c[0x0][0x380] ;  /* 0x0000e000ff087b82 */ /* 0x000ee20000000a00 */
[----:B------:R-:W-:Y:S01]  /*0aa0*/  IADD3 R5, PT, PT, R5, R4, RZ ;  /* 0x0000000405057210 */ /* 0x000fe20007ffe0ff */
[----:B------:R-:W-:-:S06]  /*0ab0*/  IMAD R13, R4, UR18, R0 ;  /* 0x00000012040d7c24 */ /* 0x000fcc000f8e0200 */
[----:B------:R-:W4:Y:S01]  /*0ac0*/  LDC.64 R10, c[0x0][0x388] ;  /* 0x0000e200ff0a7b82 */ /* 0x000f220000000a00 */
[----:B---3--:R-:W-:-:S06]  /*0ad0*/  IMAD.WIDE.U32 R4, R5, 0x4, R8 ;  /* 0x0000000405047825 */ /* 0x008fcc00078e0008 */
[----:B------:R-:W0:Y:S01]  /*0ae0*/  LDG.E R4, desc[UR16][R4.64] ;  /* 0x0000001004047981 */ /* 0x000e22000c1e1900 */
[----:B----4-:R-:W-:-:S06]  /*0af0*/  IMAD.WIDE R8, R13, 0x4, R10 ;  /* 0x000000040d087825 */ /* 0x010fcc00078e020a */
[----:B------:R-:W0:Y:S02]  /*0b00*/  LDG.E R8, desc[UR16][R8.64] ;  /* 0x0000001008087981 */ /* 0x000e24000c1e1900 */
[----:B012--5:R-:W-:-:S05]  /*0b10*/  FFMA R7, R4, R8, R7 ;  /* 0x0000000804077223 */ /* 0x027fca0000000007 */
[----:B------:R-:W-:Y:S01]  /*0b20*/  STG.E desc[UR16][R2.64], R7 ;  /* 0x0000000702007986 */ /* 0x000fe2000c101910 */
[----:B------:R-:W-:Y:S05]  /*0b30*/  EXIT ;  /* 0x000000000000794d */ /* 0x000fea0003800000 */
.L_x_4:
[----:B------:R-:W-:-:S00]  /*0b40*/  BRA `(.L_x_4) ;  /* 0xfffffffc00fc7947 */ /* 0x000fc0000383ffff */
[----:B------:R-:W-:-:S00]  /*0b50*/  NOP ;  /* 0x0000000000007918 */ /* 0x000fc00000000000 */
        /* <DEDUP_REMOVED lines=10> */
.L_x_5:


//--------------------- .nv.shared.reserved.0     --------------------------
	.section	.nv.shared.reserved.0,"aw",@nobits
	.weak		__nv_reservedSMEM_offset_0_alias
	.size		__nv_reservedSMEM_offset_0_alias, 0, 64
	.other		__nv_reservedSMEM_offset_0_alias,@"STO_CUDA_RESERVED_SHARED STV_DEFAULT"
__nv_reservedSMEM_offset_0_alias:
	.zero		0
	.zero		64


//--------------------- .nv.constant0._Z9matrixMulPfS_S_i --------------------------
	.section	.nv.constant0._Z9matrixMulPfS_S_i,"a",@progbits
	.sectionflags	@""
	.align	4
.nv.constant0._Z9matrixMulPfS_S_i:
	.zero		924


//--------------------- SYMBOLS --------------------------

	.type		.nv.reservedSmem.offset0,@object
	.size		.nv.reservedSmem.offset0,0x4
